//
// Generated by NVIDIA NVVM Compiler
//
// Compiler Build ID: CL-36424714
// Cuda compilation tools, release 13.0, V13.0.88
// Based on NVVM 20.0.0
//

.version 9.0
.target sm_100
.address_size 64

	// .globl	_Z4funcPfS_S_i

.visible .entry _Z4funcPfS_S_i(
	.param .u64 .ptr .align 1 _Z4funcPfS_S_i_param_0,
	.param .u64 .ptr .align 1 _Z4funcPfS_S_i_param_1,
	.param .u64 .ptr .align 1 _Z4funcPfS_S_i_param_2,
	.param .u32 _Z4funcPfS_S_i_param_3
)
{
	.reg .pred 	%p<2>;
	.reg .b32 	%r<14>;
	.reg .b32 	%f<4>;
	.reg .b64 	%rd<11>;

	ld.param.u64 	%rd1, [_Z4funcPfS_S_i_param_0];
	ld.param.u64 	%rd2, [_Z4funcPfS_S_i_param_1];
	ld.param.u64 	%rd3, [_Z4funcPfS_S_i_param_2];
	ld.param.u32 	%r4, [_Z4funcPfS_S_i_param_3];
	mov.u32 	%r5, %ntid.y;
	mov.u32 	%r6, %ctaid.y;
	mov.u32 	%r7, %tid.y;
	mad.lo.s32 	%r8, %r5, %r6, %r7;
	mov.u32 	%r9, %ntid.x;
	mov.u32 	%r10, %ctaid.x;
	mov.u32 	%r11, %tid.x;
	mad.lo.s32 	%r2, %r9, %r10, %r11;
	max.s32 	%r12, %r2, %r8;
	setp.ge.s32 	%p1, %r12, %r4;
	@%p1 bra 	$L__BB0_2;
	cvta.to.global.u64 	%rd4, %rd1;
	cvta.to.global.u64 	%rd5, %rd2;
	cvta.to.global.u64 	%rd6, %rd3;
	mad.lo.s32 	%r13, %r4, %r2, %r8;
	mul.wide.s32 	%rd7, %r13, 4;
	add.s64 	%rd8, %rd4, %rd7;
	ld.global.f32 	%f1, [%rd8];
	add.s64 	%rd9, %rd5, %rd7;
	ld.global.f32 	%f2, [%rd9];
	add.f32 	%f3, %f1, %f2;
	add.s64 	%rd10, %rd6, %rd7;
	st.global.f32 	[%rd10], %f3;
$L__BB0_2:
	ret;

}


// ===== COMPILED SASS (sm_100) =====

	.target	sm_100

	.elftype	@"ET_EXEC"


//--------------------- .note.nv.tkinfo           --------------------------
	.section	.note.nv.tkinfo,"",@"SHT_NOTE"
	.sectionflags	@"SHF_NOTE_NV_TKINFO"
	.tkinfo
        /*0018*/ 	.word	0x00000002
        /*0030*/ 	.string	""
        /*0030*/ 	.string	"ptxas"
        /*0030*/ 	.string	"Cuda compilation tools, release 13.0, V13.0.88"
        /*0030*/ 	.string	"Build cuda_13.0.r13.0/compiler.36424714_0"
        /*0030*/ 	.string	"-arch sm_100 -m 64 "



//--------------------- .note.nv.cuinfo           --------------------------
	.section	.note.nv.cuinfo,"",@"SHT_NOTE"
	.sectionflags	@"SHF_NOTE_NV_CUINFO"
        /*0018*/ 	.short	0x0002
        /*001a*/ 	.short	0x0064
        /*001c*/ 	.short	0x0082
	.zero		2


//--------------------- .nv.info                  --------------------------
	.section	.nv.info,"",@"SHT_CUDA_INFO"
	.align	4


	//----- nvinfo : EIATTR_REGCOUNT
	.align		4
        /*0000*/ 	.byte	0x04, 0x2f
        /*0002*/ 	.short	(.L_1 - .L_0)
	.align		4
.L_0:
        /*0004*/ 	.word	index@(_Z4funcPfS_S_i)
        /*0008*/ 	.word	0x0000000c


	//----- nvinfo : EIATTR_FRAME_SIZE
	.align		4
.L_1:
        /*000c*/ 	.byte	0x04, 0x11
        /*000e*/ 	.short	(.L_3 - .L_2)
	.align		4
.L_2:
        /*0010*/ 	.word	index@(_Z4funcPfS_S_i)
        /*0014*/ 	.word	0x00000000


	//----- nvinfo : EIATTR_MIN_STACK_SIZE
	.align		4
.L_3:
        /*0018*/ 	.byte	0x04, 0x12
        /*001a*/ 	.short	(.L_5 - .L_4)
	.align		4
.L_4:
        /*001c*/ 	.word	index@(_Z4funcPfS_S_i)
        /*0020*/ 	.word	0x00000000
.L_5:


//--------------------- .nv.compat                --------------------------
	.section	.nv.compat,"",@"SHT_CUDA_COMPAT_INFO"
	.align	4
        /*0000*/ 	.byte	0x02, 0x09, 0x00, 0x00, 0x02, 0x02, 0x01, 0x00, 0x02, 0x05, 0x05, 0x00, 0x03, 0x07, 0x01, 0x01
        /*0010*/ 	.byte	0x02, 0x03, 0x00, 0x00, 0x02, 0x06, 0x01, 0x00, 0x04, 0x0b, 0x08, 0x00, 0x09, 0x00, 0x00, 0x00
        /*0020*/ 	.byte	0x00, 0x00, 0x00, 0x00


//--------------------- .nv.info._Z4funcPfS_S_i   --------------------------
	.section	.nv.info._Z4funcPfS_S_i,"",@"SHT_CUDA_INFO"
	.sectionflags	@""
	.align	4


	//----- nvinfo : EIATTR_CUDA_API_VERSION
	.align		4
        /*0000*/ 	.byte	0x04, 0x37
        /*0002*/ 	.short	(.L_7 - .L_6)
.L_6:
        /*0004*/ 	.word	0x00000082


	//----- nvinfo : EIATTR_KPARAM_INFO
	.align		4
.L_7:
        /*0008*/ 	.byte	0x04, 0x17
        /*000a*/ 	.short	(.L_9 - .L_8)
.L_8:
        /*000c*/ 	.word	0x00000000
        /*0010*/ 	.short	0x0003
        /*0012*/ 	.short	0x0018
        /*0014*/ 	.byte	0x00, 0xf0, 0x11, 0x00


	//----- nvinfo : EIATTR_KPARAM_INFO
	.align		4
.L_9:
        /*0018*/ 	.byte	0x04, 0x17
        /*001a*/ 	.short	(.L_11 - .L_10)
.L_10:
        /*001c*/ 	.word	0x00000000
        /*0020*/ 	.short	0x0002
        /*0022*/ 	.short	0x0010
        /*0024*/ 	.byte	0x00, 0xf5, 0x21, 0x00


	//----- nvinfo : EIATTR_KPARAM_INFO
	.align		4
.L_11:
        /*0028*/ 	.byte	0x04, 0x17
        /*002a*/ 	.short	(.L_13 - .L_12)
.L_12:
        /*002c*/ 	.word	0x00000000
        /*0030*/ 	.short	0x0001
        /*0032*/ 	.short	0x0008
        /*0034*/ 	.byte	0x00, 0xf5, 0x21, 0x00


	//----- nvinfo : EIATTR_KPARAM_INFO
	.align		4
.L_13:
        /*0038*/ 	.byte	0x04, 0x17
        /*003a*/ 	.short	(.L_15 - .L_14)
.L_14:
        /*003c*/ 	.word	0x00000000
        /*0040*/ 	.short	0x0000
        /*0042*/ 	.short	0x0000
        /*0044*/ 	.byte	0x00, 0xf5, 0x21, 0x00


	//----- nvinfo : EIATTR_SPARSE_MMA_MASK
	.align		4
.L_15:
        /*0048*/ 	.byte	0x03, 0x50
        /*004a*/ 	.short	0x0000


	//----- nvinfo : EIATTR_MAXREG_COUNT
	.align		4
        /*004c*/ 	.byte	0x03, 0x1b
        /*004e*/ 	.short	0x00ff


	//----- nvinfo : EIATTR_MERCURY_ISA_VERSION
	.align		4
        /*0050*/ 	.byte	0x03, 0x5f
        /*0052*/ 	.short	0x0101


	//----- nvinfo : EIATTR_VRC_CTA_INIT_COUNT
	.align		4
        /*0054*/ 	.byte	0x02, 0x4a
	.zero		1
	.zero		1


	//----- nvinfo : EIATTR_EXIT_INSTR_OFFSETS
	.align		4
        /*0058*/ 	.byte	0x04, 0x1c
        /*005a*/ 	.short	(.L_17 - .L_16)


	//   ....[0]....
.L_16:
        /*005c*/ 	.word	0x000000c0


	//   ....[1]....
        /*0060*/ 	.word	0x00000190


	//----- nvinfo : EIATTR_CBANK_PARAM_SIZE
	.align		4
.L_17:
        /*0064*/ 	.byte	0x03, 0x19
        /*0066*/ 	.short	0x001c


	//----- nvinfo : EIATTR_PARAM_CBANK
	.align		4
        /*0068*/ 	.byte	0x04, 0x0a
        /*006a*/ 	.short	(.L_19 - .L_18)
	.align		4
.L_18:
        /*006c*/ 	.word	index@(.nv.constant0._Z4funcPfS_S_i)
        /*0070*/ 	.short	0x0380
        /*0072*/ 	.short	0x001c


	//----- nvinfo : EIATTR_SW_WAR
	.align		4
.L_19:
        /*0074*/ 	.byte	0x04, 0x36
        /*0076*/ 	.short	(.L_21 - .L_20)
.L_20:
        /*0078*/ 	.word	0x00000008
.L_21:


//--------------------- .nv.callgraph             --------------------------
	.section	.nv.callgraph,"",@"SHT_CUDA_CALLGRAPH"
	.align	4
	.sectionentsize	8
	.align		4
        /*0000*/ 	.word	0x00000000
	.align		4
        /*0004*/ 	.word	0xffffffff
	.align		4
        /*0008*/ 	.word	0x00000000
	.align		4
        /*000c*/ 	.word	0xfffffffe
	.align		4
        /*0010*/ 	.word	0x00000000
	.align		4
        /*0014*/ 	.word	0xfffffffd
	.align		4
        /*0018*/ 	.word	0x00000000
	.align		4
        /*001c*/ 	.word	0xfffffffc


//--------------------- .text._Z4funcPfS_S_i      --------------------------
	.section	.text._Z4funcPfS_S_i,"ax",@progbits
	.align	128
        .global         _Z4funcPfS_S_i
        .type           _Z4funcPfS_S_i,@function
        .size           _Z4funcPfS_S_i,(.L_x_1 - _Z4funcPfS_S_i)
        .other          _Z4funcPfS_S_i,@"STO_CUDA_ENTRY STV_DEFAULT"
_Z4funcPfS_S_i:
.text._Z4funcPfS_S_i:
[----:B------:R-:W-:Y:S01]  /*0000*/  LDC R1, c[0x0][0x37c] ;  /* 0x0000df00ff017b82 */ /* 0x000fe20000000800 */
[----:B------:R-:W0:Y:S01]  /*0010*/  S2R R0, SR_CTAID.Y ;  /* 0x0000000000007919 */ /* 0x000e220000002600 */
[----:B------:R-:W0:Y:S01]  /*0020*/  LDCU UR4, c[0x0][0x364] ;  /* 0x00006c80ff0477ac */ /* 0x000e220008000800 */
[----:B------:R-:W0:Y:S01]  /*0030*/  S2R R3, SR_TID.Y ;  /* 0x0000000000037919 */ /* 0x000e220000002200 */
[----:B------:R-:W1:Y:S01]  /*0040*/  LDCU UR5, c[0x0][0x360] ;  /* 0x00006c00ff0577ac */ /* 0x000e620008000800 */
[----:B------:R-:W1:Y:S01]  /*0050*/  S2R R7, SR_CTAID.X ;  /* 0x0000000000077919 */ /* 0x000e620000002500 */
[----:B------:R-:W2:Y:S01]  /*0060*/  LDCU UR6, c[0x0][0x398] ;  /* 0x00007300ff0677ac */ /* 0x000ea20008000800 */
[----:B------:R-:W1:Y:S01]  /*0070*/  S2R R2, SR_TID.X ;  /* 0x0000000000027919 */ /* 0x000e620000002100 */
[----:B0-----:R-:W-:Y:S02]  /*0080*/  IMAD R0, R0, UR4, R3 ;  /* 0x0000000400007c24 */ /* 0x001fe4000f8e0203 */
[----:B-1----:R-:W-:-:S05]  /*0090*/  IMAD R7, R7, UR5, R2 ;  /* 0x0000000507077c24 */ /* 0x002fca000f8e0202 */
[----:B------:R-:W-:-:S04]  /*00a0*/  VIMNMX R2, PT, PT, R0, R7, !PT ;  /* 0x0000000700027248 */ /* 0x000fc80007fe0100 */
[----:B--2---:R-:W-:-:S13]  /*00b0*/  ISETP.GE.AND P0, PT, R2, UR6, PT ;  /* 0x0000000602007c0c */ /* 0x004fda000bf06270 */
[----:B------:R-:W-:Y:S05]  /*00c0*/  @P0 EXIT ;  /* 0x000000000000094d */ /* 0x000fea0003800000 */
[----:B------:R-:W0:Y:S01]  /*00d0*/  LDC.64 R2, c[0x0][0x380] ;  /* 0x0000e000ff027b82 */ /* 0x000e220000000a00 */
[----:B------:R-:W1:Y:S01]  /*00e0*/  LDCU.64 UR4, c[0x0][0x358] ;  /* 0x00006b00ff0477ac */ /* 0x000e620008000a00 */
[----:B------:R-:W-:-:S06]  /*00f0*/  IMAD R9, R7, UR6, R0 ;  /* 0x0000000607097c24 */ /* 0x000fcc000f8e0200 */
[----:B------:R-:W2:Y:S08]  /*0100*/  LDC.64 R4, c[0x0][0x388] ;  /* 0x0000e200ff047b82 */ /* 0x000eb00000000a00 */
[----:B------:R-:W3:Y:S01]  /*0110*/  LDC.64 R6, c[0x0][0x390] ;  /* 0x0000e400ff067b82 */ /* 0x000ee20000000a00 */
[----:B0-----:R-:W-:-:S06]  /*0120*/  IMAD.WIDE R2, R9, 0x4, R2 ;  /* 0x0000000409027825 */ /* 0x001fcc00078e0202 */
[----:B-1----:R-:W4:Y:S01]  /*0130*/  LDG.E R2, desc[UR4][R2.64] ;  /* 0x0000000402027981 */ /* 0x002f22000c1e1900 */
[----:B--2---:R-:W-:-:S06]  /*0140*/  IMAD.WIDE R4, R9, 0x4, R4 ;  /* 0x0000000409047825 */ /* 0x004fcc00078e0204 */
[----:B------:R-:W4:Y:S01]  /*0150*/  LDG.E R5, desc[UR4][R4.64] ;  /* 0x0000000404057981 */ /* 0x000f22000c1e1900 */
[----:B---3--:R-:W-:-:S04]  /*0160*/  IMAD.WIDE R6, R9, 0x4, R6 ;  /* 0x0000000409067825 */ /* 0x008fc800078e0206 */
[----:B----4-:R-:W-:-:S05]  /*0170*/  FADD R9, R2, R5 ;  /* 0x0000000502097221 */ /* 0x010fca0000000000 */
[----:B------:R-:W-:Y:S01]  /*0180*/  STG.E desc[UR4][R6.64], R9 ;  /* 0x0000000906007986 */ /* 0x000fe2000c101904 */
[----:B------:R-:W-:Y:S05]  /*0190*/  EXIT ;  /* 0x000000000000794d */ /* 0x000fea0003800000 */
.L_x_0:
[----:B------:R-:W-:-:S00]  /*01a0*/  BRA `(.L_x_0) ;  /* 0xfffffffc00fc7947 */ /* 0x000fc0000383ffff */
[----:B------:R-:W-:-:S00]  /*01b0*/  NOP ;  /* 0x0000000000007918 */ /* 0x000fc00000000000 */
        /* <DEDUP_REMOVED lines=12> */
.L_x_1:


//--------------------- .nv.shared.reserved.0     --------------------------
	.section	.nv.shared.reserved.0,"aw",@nobits
	.weak		__nv_reservedSMEM_offset_0_alias
	.size		__nv_reservedSMEM_offset_0_alias, 0, 64
	.other		__nv_reservedSMEM_offset_0_alias,@"STO_CUDA_RESERVED_SHARED STV_DEFAULT"
__nv_reservedSMEM_offset_0_alias:
	.zero		0
	.zero		64


//--------------------- .nv.constant0._Z4funcPfS_S_i --------------------------
	.section	.nv.constant0._Z4funcPfS_S_i,"a",@progbits
	.sectionflags	@""
	.align	4
.nv.constant0._Z4funcPfS_S_i:
	.zero		924


//--------------------- SYMBOLS --------------------------

	.type		.nv.reservedSmem.offset0,@object
	.size		.nv.reservedSmem.offset0,0x4
